//
// Generated by NVIDIA NVVM Compiler
//
// Compiler Build ID: CL-36424714
// Cuda compilation tools, release 13.0, V13.0.88
// Based on NVVM 20.0.0
//

.version 9.0
.target sm_100
.address_size 64

	// .globl	_Z15MatrixMulKernelPfS_S_
// _ZZ15MatrixMulKernelPfS_S_E2As has been demoted
// _ZZ15MatrixMulKernelPfS_S_E2Bs has been demoted

.visible .entry _Z15MatrixMulKernelPfS_S_(
	.param .u64 .ptr .align 1 _Z15MatrixMulKernelPfS_S__param_0,
	.param .u64 .ptr .align 1 _Z15MatrixMulKernelPfS_S__param_1,
	.param .u64 .ptr .align 1 _Z15MatrixMulKernelPfS_S__param_2
)
{
	.reg .pred 	%p<5>;
	.reg .b32 	%r<43>;
	.reg .b32 	%f<162>;
	.reg .b64 	%rd<28>;
	// demoted variable
	.shared .align 4 .b8 _ZZ15MatrixMulKernelPfS_S_E2As[1024];
	// demoted variable
	.shared .align 4 .b8 _ZZ15MatrixMulKernelPfS_S_E2Bs[1024];
	mov.u32 	%r19, %ctaid.y;
	mov.u32 	%r20, %ctaid.x;
	mov.u32 	%r21, %tid.y;
	mov.u32 	%r22, %tid.x;
	mov.u32 	%r1, %nctaid.x;
	shl.b32 	%r2, %r19, 13;
	shl.b32 	%r23, %r20, 4;
	shl.b32 	%r24, %r21, 9;
	add.s32 	%r25, %r24, %r22;
	add.s32 	%r3, %r25, %r2;
	shl.b32 	%r26, %r21, 6;
	mov.u32 	%r27, _ZZ15MatrixMulKernelPfS_S_E2As;
	add.s32 	%r4, %r27, %r26;
	shl.b32 	%r28, %r22, 2;
	add.s32 	%r5, %r4, %r28;
	add.s32 	%r6, %r25, %r23;
	mov.u32 	%r29, _ZZ15MatrixMulKernelPfS_S_E2Bs;
	add.s32 	%r8, %r29, %r28;
	add.s32 	%r7, %r8, %r26;
	setp.eq.s32 	%p1, %r1, 1;
	mov.f32 	%f159, 0f00000000;
	mov.b32 	%r42, 0;
	@%p1 bra 	$L__BB0_3;
	and.b32  	%r30, %r1, -2;
	neg.s32 	%r41, %r30;
	mov.f32 	%f159, 0f00000000;
	mov.u32 	%r39, %r6;
	mov.u32 	%r40, %r3;
$L__BB0_2:
	ld.param.u64 	%rd25, [_Z15MatrixMulKernelPfS_S__param_1];
	ld.param.u64 	%rd23, [_Z15MatrixMulKernelPfS_S__param_0];
	and.b32  	%r42, %r1, 2147483646;
	add.s32 	%r31, %r40, 16;
	cvta.to.global.u64 	%rd4, %rd23;
	mul.wide.u32 	%rd5, %r40, 4;
	add.s64 	%rd6, %rd4, %rd5;
	ld.global.f32 	%f10, [%rd6];
	st.shared.f32 	[%r5], %f10;
	add.s32 	%r32, %r39, 8192;
	cvta.to.global.u64 	%rd7, %rd25;
	mul.wide.u32 	%rd8, %r39, 4;
	add.s64 	%rd9, %rd7, %rd8;
	ld.global.f32 	%f11, [%rd9];
	st.shared.f32 	[%r7], %f11;
	bar.sync 	0;
	ld.shared.f32 	%f12, [%r4];
	ld.shared.f32 	%f13, [%r8];
	fma.rn.f32 	%f14, %f12, %f13, %f159;
	ld.shared.f32 	%f15, [%r4+4];
	ld.shared.f32 	%f16, [%r8+64];
	fma.rn.f32 	%f17, %f15, %f16, %f14;
	ld.shared.f32 	%f18, [%r4+8];
	ld.shared.f32 	%f19, [%r8+128];
	fma.rn.f32 	%f20, %f18, %f19, %f17;
	ld.shared.f32 	%f21, [%r4+12];
	ld.shared.f32 	%f22, [%r8+192];
	fma.rn.f32 	%f23, %f21, %f22, %f20;
	ld.shared.f32 	%f24, [%r4+16];
	ld.shared.f32 	%f25, [%r8+256];
	fma.rn.f32 	%f26, %f24, %f25, %f23;
	ld.shared.f32 	%f27, [%r4+20];
	ld.shared.f32 	%f28, [%r8+320];
	fma.rn.f32 	%f29, %f27, %f28, %f26;
	ld.shared.f32 	%f30, [%r4+24];
	ld.shared.f32 	%f31, [%r8+384];
	fma.rn.f32 	%f32, %f30, %f31, %f29;
	ld.shared.f32 	%f33, [%r4+28];
	ld.shared.f32 	%f34, [%r8+448];
	fma.rn.f32 	%f35, %f33, %f34, %f32;
	ld.shared.f32 	%f36, [%r4+32];
	ld.shared.f32 	%f37, [%r8+512];
	fma.rn.f32 	%f38, %f36, %f37, %f35;
	ld.shared.f32 	%f39, [%r4+36];
	ld.shared.f32 	%f40, [%r8+576];
	fma.rn.f32 	%f41, %f39, %f40, %f38;
	ld.shared.f32 	%f42, [%r4+40];
	ld.shared.f32 	%f43, [%r8+640];
	fma.rn.f32 	%f44, %f42, %f43, %f41;
	ld.shared.f32 	%f45, [%r4+44];
	ld.shared.f32 	%f46, [%r8+704];
	fma.rn.f32 	%f47, %f45, %f46, %f44;
	ld.shared.f32 	%f48, [%r4+48];
	ld.shared.f32 	%f49, [%r8+768];
	fma.rn.f32 	%f50, %f48, %f49, %f47;
	ld.shared.f32 	%f51, [%r4+52];
	ld.shared.f32 	%f52, [%r8+832];
	fma.rn.f32 	%f53, %f51, %f52, %f50;
	ld.shared.f32 	%f54, [%r4+56];
	ld.shared.f32 	%f55, [%r8+896];
	fma.rn.f32 	%f56, %f54, %f55, %f53;
	ld.shared.f32 	%f57, [%r4+60];
	ld.shared.f32 	%f58, [%r8+960];
	fma.rn.f32 	%f59, %f57, %f58, %f56;
	bar.sync 	0;
	mul.wide.u32 	%rd10, %r31, 4;
	add.s64 	%rd11, %rd4, %rd10;
	ld.global.f32 	%f60, [%rd11];
	st.shared.f32 	[%r5], %f60;
	mul.wide.u32 	%rd12, %r32, 4;
	add.s64 	%rd13, %rd7, %rd12;
	ld.global.f32 	%f61, [%rd13];
	st.shared.f32 	[%r7], %f61;
	bar.sync 	0;
	ld.shared.f32 	%f62, [%r4];
	ld.shared.f32 	%f63, [%r8];
	fma.rn.f32 	%f64, %f62, %f63, %f59;
	ld.shared.f32 	%f65, [%r4+4];
	ld.shared.f32 	%f66, [%r8+64];
	fma.rn.f32 	%f67, %f65, %f66, %f64;
	ld.shared.f32 	%f68, [%r4+8];
	ld.shared.f32 	%f69, [%r8+128];
	fma.rn.f32 	%f70, %f68, %f69, %f67;
	ld.shared.f32 	%f71, [%r4+12];
	ld.shared.f32 	%f72, [%r8+192];
	fma.rn.f32 	%f73, %f71, %f72, %f70;
	ld.shared.f32 	%f74, [%r4+16];
	ld.shared.f32 	%f75, [%r8+256];
	fma.rn.f32 	%f76, %f74, %f75, %f73;
	ld.shared.f32 	%f77, [%r4+20];
	ld.shared.f32 	%f78, [%r8+320];
	fma.rn.f32 	%f79, %f77, %f78, %f76;
	ld.shared.f32 	%f80, [%r4+24];
	ld.shared.f32 	%f81, [%r8+384];
	fma.rn.f32 	%f82, %f80, %f81, %f79;
	ld.shared.f32 	%f83, [%r4+28];
	ld.shared.f32 	%f84, [%r8+448];
	fma.rn.f32 	%f85, %f83, %f84, %f82;
	ld.shared.f32 	%f86, [%r4+32];
	ld.shared.f32 	%f87, [%r8+512];
	fma.rn.f32 	%f88, %f86, %f87, %f85;
	ld.shared.f32 	%f89, [%r4+36];
	ld.shared.f32 	%f90, [%r8+576];
	fma.rn.f32 	%f91, %f89, %f90, %f88;
	ld.shared.f32 	%f92, [%r4+40];
	ld.shared.f32 	%f93, [%r8+640];
	fma.rn.f32 	%f94, %f92, %f93, %f91;
	ld.shared.f32 	%f95, [%r4+44];
	ld.shared.f32 	%f96, [%r8+704];
	fma.rn.f32 	%f97, %f95, %f96, %f94;
	ld.shared.f32 	%f98, [%r4+48];
	ld.shared.f32 	%f99, [%r8+768];
	fma.rn.f32 	%f100, %f98, %f99, %f97;
	ld.shared.f32 	%f101, [%r4+52];
	ld.shared.f32 	%f102, [%r8+832];
	fma.rn.f32 	%f103, %f101, %f102, %f100;
	ld.shared.f32 	%f104, [%r4+56];
	ld.shared.f32 	%f105, [%r8+896];
	fma.rn.f32 	%f106, %f104, %f105, %f103;
	ld.shared.f32 	%f107, [%r4+60];
	ld.shared.f32 	%f108, [%r8+960];
	fma.rn.f32 	%f159, %f107, %f108, %f106;
	bar.sync 	0;
	add.s32 	%r41, %r41, 2;
	add.s32 	%r40, %r40, 32;
	add.s32 	%r39, %r39, 16384;
	setp.ne.s32 	%p2, %r41, 0;
	@%p2 bra 	$L__BB0_2;
$L__BB0_3:
	and.b32  	%r33, %r1, 1;
	setp.eq.b32 	%p3, %r33, 1;
	not.pred 	%p4, %p3;
	@%p4 bra 	$L__BB0_5;
	ld.param.u64 	%rd26, [_Z15MatrixMulKernelPfS_S__param_1];
	ld.param.u64 	%rd24, [_Z15MatrixMulKernelPfS_S__param_0];
	shl.b32 	%r34, %r42, 4;
	shl.b32 	%r35, %r42, 13;
	add.s32 	%r36, %r3, %r34;
	cvta.to.global.u64 	%rd14, %rd24;
	mul.wide.u32 	%rd15, %r36, 4;
	add.s64 	%rd16, %rd14, %rd15;
	ld.global.f32 	%f109, [%rd16];
	st.shared.f32 	[%r5], %f109;
	add.s32 	%r37, %r6, %r35;
	cvta.to.global.u64 	%rd17, %rd26;
	mul.wide.u32 	%rd18, %r37, 4;
	add.s64 	%rd19, %rd17, %rd18;
	ld.global.f32 	%f110, [%rd19];
	st.shared.f32 	[%r7], %f110;
	bar.sync 	0;
	ld.shared.f32 	%f111, [%r4];
	ld.shared.f32 	%f112, [%r8];
	fma.rn.f32 	%f113, %f111, %f112, %f159;
	ld.shared.f32 	%f114, [%r4+4];
	ld.shared.f32 	%f115, [%r8+64];
	fma.rn.f32 	%f116, %f114, %f115, %f113;
	ld.shared.f32 	%f117, [%r4+8];
	ld.shared.f32 	%f118, [%r8+128];
	fma.rn.f32 	%f119, %f117, %f118, %f116;
	ld.shared.f32 	%f120, [%r4+12];
	ld.shared.f32 	%f121, [%r8+192];
	fma.rn.f32 	%f122, %f120, %f121, %f119;
	ld.shared.f32 	%f123, [%r4+16];
	ld.shared.f32 	%f124, [%r8+256];
	fma.rn.f32 	%f125, %f123, %f124, %f122;
	ld.shared.f32 	%f126, [%r4+20];
	ld.shared.f32 	%f127, [%r8+320];
	fma.rn.f32 	%f128, %f126, %f127, %f125;
	ld.shared.f32 	%f129, [%r4+24];
	ld.shared.f32 	%f130, [%r8+384];
	fma.rn.f32 	%f131, %f129, %f130, %f128;
	ld.shared.f32 	%f132, [%r4+28];
	ld.shared.f32 	%f133, [%r8+448];
	fma.rn.f32 	%f134, %f132, %f133, %f131;
	ld.shared.f32 	%f135, [%r4+32];
	ld.shared.f32 	%f136, [%r8+512];
	fma.rn.f32 	%f137, %f135, %f136, %f134;
	ld.shared.f32 	%f138, [%r4+36];
	ld.shared.f32 	%f139, [%r8+576];
	fma.rn.f32 	%f140, %f138, %f139, %f137;
	ld.shared.f32 	%f141, [%r4+40];
	ld.shared.f32 	%f142, [%r8+640];
	fma.rn.f32 	%f143, %f141, %f142, %f140;
	ld.shared.f32 	%f144, [%r4+44];
	ld.shared.f32 	%f145, [%r8+704];
	fma.rn.f32 	%f146, %f144, %f145, %f143;
	ld.shared.f32 	%f147, [%r4+48];
	ld.shared.f32 	%f148, [%r8+768];
	fma.rn.f32 	%f149, %f147, %f148, %f146;
	ld.shared.f32 	%f150, [%r4+52];
	ld.shared.f32 	%f151, [%r8+832];
	fma.rn.f32 	%f152, %f150, %f151, %f149;
	ld.shared.f32 	%f153, [%r4+56];
	ld.shared.f32 	%f154, [%r8+896];
	fma.rn.f32 	%f155, %f153, %f154, %f152;
	ld.shared.f32 	%f156, [%r4+60];
	ld.shared.f32 	%f157, [%r8+960];
	fma.rn.f32 	%f159, %f156, %f157, %f155;
	bar.sync 	0;
$L__BB0_5:
	ld.param.u64 	%rd27, [_Z15MatrixMulKernelPfS_S__param_2];
	cvta.to.global.u64 	%rd20, %rd27;
	add.s32 	%r38, %r6, %r2;
	mul.wide.u32 	%rd21, %r38, 4;
	add.s64 	%rd22, %rd20, %rd21;
	st.global.f32 	[%rd22], %f159;
	ret;

}


// ===== COMPILED SASS (sm_100) =====

	.target	sm_100

	.elftype	@"ET_EXEC"


//--------------------- .note.nv.tkinfo           --------------------------
	.section	.note.nv.tkinfo,"",@"SHT_NOTE"
	.sectionflags	@"SHF_NOTE_NV_TKINFO"
	.tkinfo
        /*0018*/ 	.word	0x00000002
        /*0030*/ 	.string	""
        /*0030*/ 	.string	"ptxas"
        /*0030*/ 	.string	"Cuda compilation tools, release 13.0, V13.0.88"
        /*0030*/ 	.string	"Build cuda_13.0.r13.0/compiler.36424714_0"
        /*0030*/ 	.string	"-arch sm_100 -m 64 "



//--------------------- .note.nv.cuinfo           --------------------------
	.section	.note.nv.cuinfo,"",@"SHT_NOTE"
	.sectionflags	@"SHF_NOTE_NV_CUINFO"
        /*0018*/ 	.short	0x0002
        /*001a*/ 	.short	0x0064
        /*001c*/ 	.short	0x0082
	.zero		2


//--------------------- .nv.info                  --------------------------
	.section	.nv.info,"",@"SHT_CUDA_INFO"
	.align	4


	//----- nvinfo : EIATTR_REGCOUNT
	.align		4
        /*0000*/ 	.byte	0x04, 0x2f
        /*0002*/ 	.short	(.L_1 - .L_0)
	.align		4
.L_0:
        /*0004*/ 	.word	index@(_Z15MatrixMulKernelPfS_S_)
        /*0008*/ 	.word	0x00000020


	//----- nvinfo : EIATTR_FRAME_SIZE
	.align		4
.L_1:
        /*000c*/ 	.byte	0x04, 0x11
        /*000e*/ 	.short	(.L_3 - .L_2)
	.align		4
.L_2:
        /*0010*/ 	.word	index@(_Z15MatrixMulKernelPfS_S_)
        /*0014*/ 	.word	0x00000000


	//----- nvinfo : EIATTR_MIN_STACK_SIZE
	.align		4
.L_3:
        /*0018*/ 	.byte	0x04, 0x12
        /*001a*/ 	.short	(.L_5 - .L_4)
	.align		4
.L_4:
        /*001c*/ 	.word	index@(_Z15MatrixMulKernelPfS_S_)
        /*0020*/ 	.word	0x00000000
.L_5:


//--------------------- .nv.compat                --------------------------
	.section	.nv.compat,"",@"SHT_CUDA_COMPAT_INFO"
	.align	4
        /*0000*/ 	.byte	0x02, 0x09, 0x00, 0x00, 0x02, 0x02, 0x01, 0x00, 0x02, 0x05, 0x05, 0x00, 0x03, 0x07, 0x01, 0x01
        /*0010*/ 	.byte	0x02, 0x03, 0x00, 0x00, 0x02, 0x06, 0x01, 0x00, 0x04, 0x0b, 0x08, 0x00, 0x09, 0x00, 0x00, 0x00
        /*0020*/ 	.byte	0x00, 0x00, 0x00, 0x00


//--------------------- .nv.info._Z15MatrixMulKernelPfS_S_ --------------------------
	.section	.nv.info._Z15MatrixMulKernelPfS_S_,"",@"SHT_CUDA_INFO"
	.sectionflags	@""
	.align	4


	//----- nvinfo : EIATTR_CUDA_API_VERSION
	.align		4
        /*0000*/ 	.byte	0x04, 0x37
        /*0002*/ 	.short	(.L_7 - .L_6)
.L_6:
        /*0004*/ 	.word	0x00000082


	//----- nvinfo : EIATTR_KPARAM_INFO
	.align		4
.L_7:
        /*0008*/ 	.byte	0x04, 0x17
        /*000a*/ 	.short	(.L_9 - .L_8)
.L_8:
        /*000c*/ 	.word	0x00000000
        /*0010*/ 	.short	0x0002
        /*0012*/ 	.short	0x0010
        /*0014*/ 	.byte	0x00, 0xf5, 0x21, 0x00


	//----- nvinfo : EIATTR_KPARAM_INFO
	.align		4
.L_9:
        /*0018*/ 	.byte	0x04, 0x17
        /*001a*/ 	.short	(.L_11 - .L_10)
.L_10:
        /*001c*/ 	.word	0x00000000
        /*0020*/ 	.short	0x0001
        /*0022*/ 	.short	0x0008
        /*0024*/ 	.byte	0x00, 0xf5, 0x21, 0x00


	//----- nvinfo : EIATTR_KPARAM_INFO
	.align		4
.L_11:
        /*0028*/ 	.byte	0x04, 0x17
        /*002a*/ 	.short	(.L_13 - .L_12)
.L_12:
        /*002c*/ 	.word	0x00000000
        /*0030*/ 	.short	0x0000
        /*0032*/ 	.short	0x0000
        /*0034*/ 	.byte	0x00, 0xf5, 0x21, 0x00


	//----- nvinfo : EIATTR_SPARSE_MMA_MASK
	.align		4
.L_13:
        /*0038*/ 	.byte	0x03, 0x50
        /*003a*/ 	.short	0x0000


	//----- nvinfo : EIATTR_MAXREG_COUNT
	.align		4
        /*003c*/ 	.byte	0x03, 0x1b
        /*003e*/ 	.short	0x00ff


	//----- nvinfo : EIATTR_NUM_BARRIERS
	.align		4
        /*0040*/ 	.byte	0x02, 0x4c
        /*0042*/ 	.byte	0x01
	.zero		1


	//----- nvinfo : EIATTR_MERCURY_ISA_VERSION
	.align		4
        /*0044*/ 	.byte	0x03, 0x5f
        /*0046*/ 	.short	0x0101


	//----- nvinfo : EIATTR_VRC_CTA_INIT_COUNT
	.align		4
        /*0048*/ 	.byte	0x02, 0x4a
	.zero		1
	.zero		1


	//----- nvinfo : EIATTR_EXIT_INSTR_OFFSETS
	.align		4
        /*004c*/ 	.byte	0x04, 0x1c
        /*004e*/ 	.short	(.L_15 - .L_14)


	//   ....[0]....
.L_14:
        /*0050*/ 	.word	0x00000b60


	//----- nvinfo : EIATTR_CBANK_PARAM_SIZE
	.align		4
.L_15:
        /*0054*/ 	.byte	0x03, 0x19
        /*0056*/ 	.short	0x0018


	//----- nvinfo : EIATTR_PARAM_CBANK
	.align		4
        /*0058*/ 	.byte	0x04, 0x0a
        /*005a*/ 	.short	(.L_17 - .L_16)
	.align		4
.L_16:
        /*005c*/ 	.word	index@(.nv.constant0._Z15MatrixMulKernelPfS_S_)
        /*0060*/ 	.short	0x0380
        /*0062*/ 	.short	0x0018


	//----- nvinfo : EIATTR_SW_WAR
	.align		4
.L_17:
        /*0064*/ 	.byte	0x04, 0x36
        /*0066*/ 	.short	(.L_19 - .L_18)
.L_18:
        /*0068*/ 	.word	0x00000008
.L_19:


//--------------------- .nv.callgraph             --------------------------
	.section	.nv.callgraph,"",@"SHT_CUDA_CALLGRAPH"
	.align	4
	.sectionentsize	8
	.align		4
        /*0000*/ 	.word	0x00000000
	.align		4
        /*0004*/ 	.word	0xffffffff
	.align		4
        /*0008*/ 	.word	0x00000000
	.align		4
        /*000c*/ 	.word	0xfffffffe
	.align		4
        /*0010*/ 	.word	0x00000000
	.align		4
        /*0014*/ 	.word	0xfffffffd
	.align		4
        /*0018*/ 	.word	0x00000000
	.align		4
        /*001c*/ 	.word	0xfffffffc


//--------------------- .text._Z15MatrixMulKernelPfS_S_ --------------------------
	.section	.text._Z15MatrixMulKernelPfS_S_,"ax",@progbits
	.align	128
        .global         _Z15MatrixMulKernelPfS_S_
        .type           _Z15MatrixMulKernelPfS_S_,@function
        .size           _Z15MatrixMulKernelPfS_S_,(.L_x_4 - _Z15MatrixMulKernelPfS_S_)
        .other          _Z15MatrixMulKernelPfS_S_,@"STO_CUDA_ENTRY STV_DEFAULT"
_Z15MatrixMulKernelPfS_S_:
.text._Z15MatrixMulKernelPfS_S_:
[----:B------:R-:W-:Y:S01]  /*0000*/  LDC R1, c[0x0][0x37c] ;  /* 0x0000df00ff017b82 */ /* 0x000fe20000000800 */
[----:B------:R-:W0:Y:S07]  /*0010*/  S2R R8, SR_TID.Y ;  /* 0x0000000000087919 */ /* 0x000e2e0000002200 */
[----:B------:R-:W1:Y:S01]  /*0020*/  S2UR UR6, SR_CgaCtaId ;  /* 0x00000000000679c3 */ /* 0x000e620000008800 */
[----:B------:R-:W2:Y:S01]  /*0030*/  LDCU UR7, c[0x0][0x370] ;  /* 0x00006e00ff0777ac */ /* 0x000ea20008000800 */
[----:B------:R-:W-:Y:S01]  /*0040*/  HFMA2 R23, -RZ, RZ, 0, 0 ;  /* 0x00000000ff177431 */ /* 0x000fe200000001ff */
[----:B------:R-:W3:Y:S01]  /*0050*/  S2R R3, SR_TID.X ;  /* 0x0000000000037919 */ /* 0x000ee20000002100 */
[----:B------:R-:W-:Y:S01]  /*0060*/  MOV R2, RZ ;  /* 0x000000ff00027202 */ /* 0x000fe20000000f00 */
[----:B------:R-:W-:Y:S01]  /*0070*/  UMOV UR4, 0x400 ;  /* 0x0000040000047882 */ /* 0x000fe20000000000 */
[----:B------:R-:W4:Y:S01]  /*0080*/  LDCU.64 UR8, c[0x0][0x358] ;  /* 0x00006b00ff0877ac */ /* 0x000f220008000a00 */
[----:B------:R-:W5:Y:S01]  /*0090*/  S2R R4, SR_CTAID.X ;  /* 0x0000000000047919 */ /* 0x000f620000002500 */
[----:B------:R-:W-:Y:S01]  /*00a0*/  UIADD3 UR5, UPT, UPT, UR4, 0x400, URZ ;  /* 0x0000040004057890 */ /* 0x000fe2000fffe0ff */
[----:B------:R-:W4:Y:S01]  /*00b0*/  S2R R0, SR_CTAID.Y ;  /* 0x0000000000007919 */ /* 0x000f220000002600 */
[----:B--2---:R-:W-:-:S02]  /*00c0*/  UISETP.NE.AND UP0, UPT, UR7, 0x1, UPT ;  /* 0x000000010700788c */ /* 0x004fc4000bf05270 */
[----:B-1----:R-:W-:Y:S02]  /*00d0*/  ULEA UR4, UR6, UR4, 0x18 ;  /* 0x0000000406047291 */ /* 0x002fe4000f8ec0ff */
[----:B------:R-:W-:-:S04]  /*00e0*/  ULEA UR5, UR6, UR5, 0x18 ;  /* 0x0000000506057291 */ /* 0x000fc8000f8ec0ff */
[C---:B0-----:R-:W-:Y:S02]  /*00f0*/  LEA R16, R8.reuse, UR4, 0x6 ;  /* 0x0000000408107c11 */ /* 0x041fe4000f8e30ff */
[----:B---3--:R-:W-:Y:S02]  /*0100*/  LEA R17, R8, R3, 0x9 ;  /* 0x0000000308117211 */ /* 0x008fe400078e48ff */
[C---:B------:R-:W-:Y:S02]  /*0110*/  LEA R5, R3.reuse, UR5, 0x2 ;  /* 0x0000000503057c11 */ /* 0x040fe4000f8e10ff */
[-C--:B-----5:R-:W-:Y:S02]  /*0120*/  LEA R7, R4, R17.reuse, 0x4 ;  /* 0x0000001104077211 */ /* 0x0a0fe400078e20ff */
[----:B------:R-:W-:Y:S02]  /*0130*/  LEA R6, R3, R16, 0x2 ;  /* 0x0000001003067211 */ /* 0x000fe400078e10ff */
[----:B----4-:R-:W-:-:S02]  /*0140*/  LEA R17, R0, R17, 0xd ;  /* 0x0000001100117211 */ /* 0x010fc400078e68ff */
[----:B------:R-:W-:Y:S01]  /*0150*/  LEA R3, R8, R5, 0x6 ;  /* 0x0000000508037211 */ /* 0x000fe200078e30ff */
[----:B------:R-:W-:Y:S06]  /*0160*/  BRA.U !UP0, `(.L_x_0) ;  /* 0x0000000508a07547 */ /* 0x000fec000b800000 */
[----:B------:R-:W0:Y:S01]  /*0170*/  LDC.64 R20, c[0x0][0x380] ;  /* 0x0000e000ff147b82 */ /* 0x000e220000000a00 */
[----:B------:R-:W-:Y:S01]  /*0180*/  ULOP3.LUT UR4, UR7, 0xfffffffe, URZ, 0xc0, !UPT ;  /* 0xfffffffe07047892 */ /* 0x000fe2000f8ec0ff */
[----:B------:R-:W-:Y:S01]  /*0190*/  MOV R23, RZ ;  /* 0x000000ff00177202 */ /* 0x000fe20000000f00 */
[----:B------:R-:W-:Y:S01]  /*01a0*/  ULOP3.LUT UR5, UR7, 0x7ffffffe, URZ, 0xc0, !UPT ;  /* 0x7ffffffe07057892 */ /* 0x000fe2000f8ec0ff */
[----:B------:R-:W-:Y:S01]  /*01b0*/  MOV R4, R7 ;  /* 0x0000000700047202 */ /* 0x000fe20000000f00 */
[----:B------:R-:W-:Y:S01]  /*01c0*/  UIADD3 UR4, UPT, UPT, -UR4, URZ, URZ ;  /* 0x000000ff04047290 */ /* 0x000fe2000fffe1ff */
[----:B------:R-:W-:Y:S02]  /*01d0*/  MOV R2, R17 ;  /* 0x0000001100027202 */ /* 0x000fe40000000f00 */
[----:B------:R-:W1:Y:S09]  /*01e0*/  LDC.64 R18, c[0x0][0x388] ;  /* 0x0000e200ff127b82 */ /* 0x000e720000000a00 */
.L_x_1:
[----:B0-----:R-:W-:-:S04]  /*01f0*/  IMAD.WIDE.U32 R10, R2, 0x4, R20 ;  /* 0x00000004020a7825 */ /* 0x001fc800078e0014 */
[----:B-1----:R-:W-:Y:S01]  /*0200*/  IMAD.WIDE.U32 R8, R4, 0x4, R18 ;  /* 0x0000000404087825 */ /* 0x002fe200078e0012 */
[----:B------:R-:W2:Y:S04]  /*0210*/  LDG.E R29, desc[UR8][R10.64] ;  /* 0x000000080a1d7981 */ /* 0x000ea8000c1e1900 */
[----:B------:R-:W3:Y:S04]  /*0220*/  LDG.E R26, desc[UR8][R8.64] ;  /* 0x00000008081a7981 */ /* 0x000ee8000c1e1900 */
[----:B--2---:R-:W-:Y:S04]  /*0230*/  STS [R6], R29 ;  /* 0x0000001d06007388 */ /* 0x004fe80000000800 */
[----:B---3--:R-:W-:Y:S01]  /*0240*/  STS [R3], R26 ;  /* 0x0000001a03007388 */ /* 0x008fe20000000800 */
[----:B------:R-:W-:Y:S06]  /*0250*/  BAR.SYNC.DEFER_BLOCKING 0x0 ;  /* 0x0000000000007b1d */ /* 0x000fec0000010000 */
[----:B------:R-:W-:Y:S04]  /*0260*/  LDS R22, [R5] ;  /* 0x0000000005167984 */ /* 0x000fe80000000800 */
[----:B------:R-:W0:Y:S04]  /*0270*/  LDS.128 R12, [R16] ;  /* 0x00000000100c7984 */ /* 0x000e280000000c00 */
[----:B------:R-:W1:Y:S04]  /*0280*/  LDS R28, [R5+0x40] ;  /* 0x00004000051c7984 */ /* 0x000e680000000800 */
[----:B------:R-:W2:Y:S04]  /*0290*/  LDS R25, [R5+0x80] ;  /* 0x0000800005197984 */ /* 0x000ea80000000800 */
[----:B------:R-:W3:Y:S04]  /*02a0*/  LDS R24, [R5+0xc0] ;  /* 0x0000c00005187984 */ /* 0x000ee80000000800 */
[----:B------:R-:W-:Y:S04]  /*02b0*/  LDS R27, [R5+0x100] ;  /* 0x00010000051b7984 */ /* 0x000fe80000000800 */
[----:B------:R-:W4:Y:S04]  /*02c0*/  LDS.128 R8, [R16+0x10] ;  /* 0x0000100010087984 */ /* 0x000f280000000c00 */
[----:B------:R-:W-:Y:S01]  /*02d0*/  LDS R26, [R5+0x3c0] ;  /* 0x0003c000051a7984 */ /* 0x000fe20000000800 */
[----:B0-----:R-:W-:-:S03]  /*02e0*/  FFMA R12, R12, R22, R23 ;  /* 0x000000160c0c7223 */ /* 0x001fc60000000017 */
[----:B------:R-:W0:Y:S01]  /*02f0*/  LDS R22, [R5+0x140] ;  /* 0x0001400005167984 */ /* 0x000e220000000800 */
[----:B-1----:R-:W-:-:S03]  /*0300*/  FFMA R12, R28, R13, R12 ;  /* 0x0000000d1c0c7223 */ /* 0x002fc6000000000c */
[----:B------:R-:W1:Y:S01]  /*0310*/  LDS R23, [R5+0x180] ;  /* 0x0001800005177984 */ /* 0x000e620000000800 */
[----:B--2---:R-:W-:-:S03]  /*0320*/  FFMA R25, R25, R14, R12 ;  /* 0x0000000e19197223 */ /* 0x004fc6000000000c */
[----:B------:R-:W-:Y:S01]  /*0330*/  LDS R28, [R5+0x340] ;  /* 0x00034000051c7984 */ /* 0x000fe20000000800 */
[----:B---3--:R-:W-:-:S03]  /*0340*/  FFMA R15, R24, R15, R25 ;  /* 0x0000000f180f7223 */ /* 0x008fc60000000019 */
[----:B------:R-:W2:Y:S04]  /*0350*/  LDS R24, [R5+0x1c0] ;  /* 0x0001c00005187984 */ /* 0x000ea80000000800 */
[----:B------:R-:W-:Y:S01]  /*0360*/  LDS R25, [R5+0x200] ;  /* 0x0002000005197984 */ /* 0x000fe20000000800 */
[----:B----4-:R-:W-:-:S03]  /*0370*/  FFMA R27, R8, R27, R15 ;  /* 0x0000001b081b7223 */ /* 0x010fc6000000000f */
[----:B------:R-:W3:Y:S04]  /*0380*/  LDS.128 R12, [R16+0x20] ;  /* 0x00002000100c7984 */ /* 0x000ee80000000c00 */
[----:B------:R-:W-:Y:S01]  /*0390*/  LDS R8, [R5+0x2c0] ;  /* 0x0002c00005087984 */ /* 0x000fe20000000800 */
[----:B0-----:R-:W-:-:S03]  /*03a0*/  FFMA R22, R22, R9, R27 ;  /* 0x0000000916167223 */ /* 0x001fc6000000001b */
[----:B------:R-:W0:Y:S01]  /*03b0*/  LDS R27, [R5+0x240] ;  /* 0x00024000051b7984 */ /* 0x000e220000000800 */
[----:B-1----:R-:W-:-:S03]  /*03c0*/  FFMA R23, R23, R10, R22 ;  /* 0x0000000a17177223 */ /* 0x002fc60000000016 */
[----:B------:R-:W1:Y:S01]  /*03d0*/  LDS R9, [R5+0x280] ;  /* 0x0002800005097984 */ /* 0x000e620000000800 */
[----:B--2---:R-:W-:Y:S01]  /*03e0*/  FFMA R11, R24, R11, R23 ;  /* 0x0000000b180b7223 */ /* 0x004fe20000000017 */
[----:B------:R-:W-:-:S05]  /*03f0*/  IADD3 R23, PT, PT, R4, 0x2000, RZ ;  /* 0x0000200004177810 */ /* 0x000fca0007ffe0ff */
[----:B------:R-:W-:-:S04]  /*0400*/  IMAD.WIDE.U32 R22, R23, 0x4, R18 ;  /* 0x0000000417167825 */ /* 0x000fc800078e0012 */
[----:B---3--:R-:W-:Y:S01]  /*0410*/  FFMA R12, R12, R25, R11 ;  /* 0x000000190c0c7223 */ /* 0x008fe2000000000b */
[----:B------:R-:W-:-:S05]  /*0420*/  IADD3 R25, PT, PT, R2, 0x10, RZ ;  /* 0x0000001002197810 */ /* 0x000fca0007ffe0ff */
[----:B------:R-:W-:-:S04]  /*0430*/  IMAD.WIDE.U32 R24, R25, 0x4, R20 ;  /* 0x0000000419187825 */ /* 0x000fc800078e0014 */
[----:B0-----:R-:W-:Y:S02]  /*0440*/  FFMA R12, R27, R13, R12 ;  /* 0x0000000d1b0c7223 */ /* 0x001fe4000000000c */
[----:B------:R-:W-:Y:S02]  /*0450*/  LDS R27, [R5+0x380] ;  /* 0x00038000051b7984 */ /* 0x000fe40000000800 */
[----:B-1----:R-:W-:Y:S02]  /*0460*/  FFMA R9, R9, R14, R12 ;  /* 0x0000000e09097223 */ /* 0x002fe4000000000c */
[----:B------:R-:W-:Y:S02]  /*0470*/  LDS R12, [R5+0x300] ;  /* 0x00030000050c7984 */ /* 0x000fe40000000800 */
[----:B------:R-:W-:Y:S02]  /*0480*/  FFMA R15, R8, R15, R9 ;  /* 0x0000000f080f7223 */ /* 0x000fe40000000009 */
[----:B------:R-:W0:Y:S01]  /*0490*/  LDS.128 R8, [R16+0x30] ;  /* 0x0000300010087984 */ /* 0x000e220000000c00 */
[----:B------:R-:W-:Y:S06]  /*04a0*/  BAR.SYNC.DEFER_BLOCKING 0x0 ;  /* 0x0000000000007b1d */ /* 0x000fec0000010000 */
[----:B------:R-:W2:Y:S04]  /*04b0*/  LDG.E R24, desc[UR8][R24.64] ;  /* 0x0000000818187981 */ /* 0x000ea8000c1e1900 */
[----:B------:R-:W3:Y:S01]  /*04c0*/  LDG.E R22, desc[UR8][R22.64] ;  /* 0x0000000816167981 */ /* 0x000ee2000c1e1900 */
[----:B------:R-:W-:Y:S01]  /*04d0*/  UIADD3 UR4, UPT, UPT, UR4, 0x2, URZ ;  /* 0x0000000204047890 */ /* 0x000fe2000fffe0ff */
[----:B------:R-:W-:-:S02]  /*04e0*/  IADD3 R2, PT, PT, R2, 0x20, RZ ;  /* 0x0000002002027810 */ /* 0x000fc40007ffe0ff */
[----:B------:R-:W-:Y:S01]  /*04f0*/  IADD3 R4, PT, PT, R4, 0x4000, RZ ;  /* 0x0000400004047810 */ /* 0x000fe20007ffe0ff */
[----:B------:R-:W-:Y:S01]  /*0500*/  UISETP.NE.AND UP0, UPT, UR4, URZ, UPT ;  /* 0x000000ff0400728c */ /* 0x000fe2000bf05270 */
[----:B0-----:R-:W-:-:S04]  /*0510*/  FFMA R8, R8, R12, R15 ;  /* 0x0000000c08087223 */ /* 0x001fc8000000000f */
[----:B------:R-:W-:-:S04]  /*0520*/  FFMA R8, R28, R9, R8 ;  /* 0x000000091c087223 */ /* 0x000fc80000000008 */
[----:B------:R-:W-:-:S04]  /*0530*/  FFMA R27, R27, R10, R8 ;  /* 0x0000000a1b1b7223 */ /* 0x000fc80000000008 */
[----:B------:R-:W-:Y:S01]  /*0540*/  FFMA R11, R26, R11, R27 ;  /* 0x0000000b1a0b7223 */ /* 0x000fe2000000001b */
        /* <DEDUP_REMOVED lines=9> */
[----:B------:R-:W-:Y:S04]  /*05e0*/  LDS R22, [R5+0x140] ;  /* 0x0001400005167984 */ /* 0x000fe80000000800 */
[----:B------:R-:W-:Y:S04]  /*05f0*/  LDS R26, [R5+0x1c0] ;  /* 0x0001c000051a7984 */ /* 0x000fe80000000800 */
[----:B------:R-:W-:Y:S01]  /*0600*/  LDS R27, [R5+0x200] ;  /* 0x00020000051b7984 */ /* 0x000fe20000000800 */
[----:B0-----:R-:W-:-:S03]  /*0610*/  FFMA R29, R12, R29, R11 ;  /* 0x0000001d0c1d7223 */ /* 0x001fc6000000000b */
[----:B------:R-:W0:Y:S01]  /*0620*/  LDS.128 R8, [R16+0x10] ;  /* 0x0000100010087984 */ /* 0x000e220000000c00 */
[----:B-1----:R-:W-:-:S04]  /*0630*/  FFMA R28, R28, R13, R29 ;  /* 0x0000000d1c1c7223 */ /* 0x002fc8000000001d */
[----:B--2---:R-:W-:Y:S02]  /*0640*/  FFMA R13, R25, R14, R28 ;  /* 0x0000000e190d7223 */ /* 0x004fe4000000001c */
[----:B------:R-:W1:Y:S02]  /*0650*/  LDS R25, [R5+0x180] ;  /* 0x0001800005197984 */ /* 0x000e640000000800 */
[----:B---3--:R-:W-:Y:S02]  /*0660*/  FFMA R13, R24, R15, R13 ;  /* 0x0000000f180d7223 */ /* 0x008fe4000000000d */
[----:B------:R-:W-:Y:S02]  /*0670*/  LDS R24, [R5+0x240] ;  /* 0x0002400005187984 */ /* 0x000fe40000000800 */
[----:B0-----:R-:W-:Y:S02]  /*0680*/  FFMA R23, R8, R23, R13 ;  /* 0x0000001708177223 */ /* 0x001fe4000000000d */
[----:B------:R-:W0:Y:S02]  /*0690*/  LDS.128 R12, [R16+0x20] ;  /* 0x00002000100c7984 */ /* 0x000e240000000c00 */
[----:B------:R-:W-:-:S02]  /*06a0*/  FFMA R22, R22, R9, R23 ;  /* 0x0000000916167223 */ /* 0x000fc40000000017 */
[----:B------:R-:W2:Y:S02]  /*06b0*/  LDS R23, [R5+0x280] ;  /* 0x0002800005177984 */ /* 0x000ea40000000800 */
[----:B-1----:R-:W-:Y:S02]  /*06c0*/  FFMA R25, R25, R10, R22 ;  /* 0x0000000a19197223 */ /* 0x002fe40000000016 */
[----:B------:R-:W1:Y:S02]  /*06d0*/  LDS R22, [R5+0x2c0] ;  /* 0x0002c00005167984 */ /* 0x000e640000000800 */
[----:B------:R-:W-:Y:S02]  /*06e0*/  FFMA R11, R26, R11, R25 ;  /* 0x0000000b1a0b7223 */ /* 0x000fe40000000019 */
[----:B------:R-:W-:Y:S02]  /*06f0*/  LDS R25, [R5+0x300] ;  /* 0x0003000005197984 */ /* 0x000fe40000000800 */
[----:B0-----:R-:W-:-:S02]  /*0700*/  FFMA R27, R12, R27, R11 ;  /* 0x0000001b0c1b7223 */ /* 0x001fc4000000000b */
[----:B------:R-:W0:Y:S02]  /*0710*/  LDS.128 R8, [R16+0x30] ;  /* 0x0000300010087984 */ /* 0x000e240000000c00 */
[----:B------:R-:W-:Y:S02]  /*0720*/  FFMA R24, R24, R13, R27 ;  /* 0x0000000d18187223 */ /* 0x000fe4000000001b */
[----:B------:R-:W3:Y:S02]  /*0730*/  LDS R27, [R5+0x340] ;  /* 0x00034000051b7984 */ /* 0x000ee40000000800 */
[----:B--2---:R-:W-:Y:S02]  /*0740*/  FFMA R23, R23, R14, R24 ;  /* 0x0000000e17177223 */ /* 0x004fe40000000018 */
[----:B------:R-:W2:Y:S02]  /*0750*/  LDS R13, [R5+0x380] ;  /* 0x00038000050d7984 */ /* 0x000ea40000000800 */
[----:B-1----:R-:W-:-:S02]  /*0760*/  FFMA R15, R22, R15, R23 ;  /* 0x0000000f160f7223 */ /* 0x002fc40000000017 */
[----:B------:R-:W1:Y:S02]  /*0770*/  LDS R12, [R5+0x3c0] ;  /* 0x0003c000050c7984 */ /* 0x000e640000000800 */
[----:B0-----:R-:W-:-:S04]  /*0780*/  FFMA R8, R8, R25, R15 ;  /* 0x0000001908087223 */ /* 0x001fc8000000000f */
[----:B---3--:R-:W-:-:S04]  /*0790*/  FFMA R8, R27, R9, R8 ;  /* 0x000000091b087223 */ /* 0x008fc80000000008 */
[----:B--2---:R-:W-:-:S04]  /*07a0*/  FFMA R13, R13, R10, R8 ;  /* 0x0000000a0d0d7223 */ /* 0x004fc80000000008 */
[----:B-1----:R-:W-:Y:S01]  /*07b0*/  FFMA R23, R12, R11, R13 ;  /* 0x0000000b0c177223 */ /* 0x002fe2000000000d */
[----:B------:R-:W-:Y:S06]  /*07c0*/  BAR.SYNC.DEFER_BLOCKING 0x0 ;  /* 0x0000000000007b1d */ /* 0x000fec0000010000 */
[----:B------:R-:W-:Y:S05]  /*07d0*/  BRA.U UP0, `(.L_x_1) ;  /* 0xfffffff900847547 */ /* 0x000fea000b83ffff */
[----:B------:R-:W-:-:S07]  /*07e0*/  MOV R2, UR5 ;  /* 0x0000000500027c02 */ /* 0x000fce0008000f00 */
.L_x_0:
[----:B------:R-:W0:Y:S01]  /*07f0*/  LDC.64 R18, c[0x0][0x390] ;  /* 0x0000e400ff127b82 */ /* 0x000e220000000a00 */
[----:B------:R-:W-:Y:S01]  /*0800*/  ULOP3.LUT UR4, UR7, 0x1, URZ, 0xc0, !UPT ;  /* 0x0000000107047892 */ /* 0x000fe2000f8ec0ff */
[----:B------:R-:W-:-:S03]  /*0810*/  LEA R9, R0, R7, 0xd ;  /* 0x0000000700097211 */ /* 0x000fc600078e68ff */
[----:B------:R-:W-:Y:S02]  /*0820*/  UISETP.NE.U32.AND UP0, UPT, UR4, 0x1, UPT ;  /* 0x000000010400788c */ /* 0x000fe4000bf05070 */
[----:B0-----:R-:W-:-:S07]  /*0830*/  IMAD.WIDE.U32 R18, R9, 0x4, R18 ;  /* 0x0000000409127825 */ /* 0x001fce00078e0012 */
[----:B------:R-:W-:Y:S05]  /*0840*/  BRA.U UP0, `(.L_x_2) ;  /* 0x0000000100c07547 */ /* 0x000fea000b800000 */
[----:B------:R-:W0:Y:S01]  /*0850*/  LDC.64 R12, c[0x0][0x380] ;  /* 0x0000e000ff0c7b82 */ /* 0x000e220000000a00 */
[C---:B------:R-:W-:Y:S02]  /*0860*/  LEA R17, R2.reuse, R17, 0x4 ;  /* 0x0000001102117211 */ /* 0x040fe400078e20ff */
[----:B------:R-:W-:-:S05]  /*0870*/  LEA R7, R2, R7, 0xd ;  /* 0x0000000702077211 */ /* 0x000fca00078e68ff */
[----:B------:R-:W1:Y:S01]  /*0880*/  LDC.64 R20, c[0x0][0x388] ;  /* 0x0000e200ff147b82 */ /* 0x000e620000000a00 */
[----:B0-----:R-:W-:-:S05]  /*0890*/  IMAD.WIDE.U32 R12, R17, 0x4, R12 ;  /* 0x00000004110c7825 */ /* 0x001fca00078e000c */
[----:B------:R-:W2:Y:S01]  /*08a0*/  LDG.E R17, desc[UR8][R12.64] ;  /* 0x000000080c117981 */ /* 0x000ea2000c1e1900 */
[----:B-1----:R-:W-:-:S06]  /*08b0*/  IMAD.WIDE.U32 R20, R7, 0x4, R20 ;  /* 0x0000000407147825 */ /* 0x002fcc00078e0014 */
        /* <DEDUP_REMOVED lines=11> */
[----:B------:R-:W5:Y:S04]  /*0970*/  LDS R0, [R5+0x140] ;  /* 0x0001400005007984 */ /* 0x000f680000000800 */
[----:B------:R-:W5:Y:S04]  /*0980*/  LDS R17, [R5+0x180] ;  /* 0x0001800005117984 */ /* 0x000f680000000800 */
[----:B------:R-:W5:Y:S04]  /*0990*/  LDS R2, [R5+0x1c0] ;  /* 0x0001c00005027984 */ /* 0x000f680000000800 */
[----:B------:R-:W-:Y:S01]  /*09a0*/  LDS R3, [R5+0x200] ;  /* 0x0002000005037984 */ /* 0x000fe20000000800 */
[----:B0-----:R-:W-:-:S03]  /*09b0*/  FFMA R8, R8, R4, R23 ;  /* 0x0000000408087223 */ /* 0x001fc60000000017 */
[----:B------:R-:W-:Y:S04]  /*09c0*/  LDS R6, [R5+0x2c0] ;  /* 0x0002c00005067984 */ /* 0x000fe80000000800 */
[----:B------:R-:W0:Y:S01]  /*09d0*/  LDS.128 R20, [R16+0x20] ;  /* 0x0000200010147984 */ /* 0x000e220000000c00 */
[----:B-1----:R-:W-:-:S03]  /*09e0*/  FFMA R8, R25, R9, R8 ;  /* 0x0000000919087223 */ /* 0x002fc60000000008 */
[----:B------:R-:W1:Y:S01]  /*09f0*/  LDS R4, [R5+0x240] ;  /* 0x0002400005047984 */ /* 0x000e620000000800 */
[----:B--2---:R-:W-:-:S03]  /*0a00*/  FFMA R27, R27, R10, R8 ;  /* 0x0000000a1b1b7223 */ /* 0x004fc60000000008 */
[----:B------:R-:W2:Y:S01]  /*0a10*/  LDS R25, [R5+0x280] ;  /* 0x0002800005197984 */ /* 0x000ea20000000800 */
[----:B---3--:R-:W-:-:S03]  /*0a20*/  FFMA R29, R24, R11, R27 ;  /* 0x0000000b181d7223 */ /* 0x008fc6000000001b */
[----:B------:R-:W-:Y:S04]  /*0a30*/  LDS R27, [R5+0x300] ;  /* 0x00030000051b7984 */ /* 0x000fe80000000800 */
[----:B------:R-:W3:Y:S01]  /*0a40*/  LDS.128 R8, [R16+0x30] ;  /* 0x0000300010087984 */ /* 0x000ee20000000c00 */
[----:B----4-:R-:W-:-:S03]  /*0a50*/  FFMA R29, R12, R7, R29 ;  /* 0x000000070c1d7223 */ /* 0x010fc6000000001d */
[----:B------:R-:W4:Y:S01]  /*0a60*/  LDS R24, [R5+0x340] ;  /* 0x0003400005187984 */ /* 0x000f220000000800 */
[----:B-----5:R-:W-:-:S03]  /*0a70*/  FFMA R12, R0, R13, R29 ;  /* 0x0000000d000c7223 */ /* 0x020fc6000000001d */
[----:B------:R-:W5:Y:S04]  /*0a80*/  LDS R7, [R5+0x380] ;  /* 0x0003800005077984 */ /* 0x000f680000000800 */
[----:B------:R-:W5:Y:S01]  /*0a90*/  LDS R0, [R5+0x3c0] ;  /* 0x0003c00005007984 */ /* 0x000f620000000800 */
[----:B------:R-:W-:-:S04]  /*0aa0*/  FFMA R17, R17, R14, R12 ;  /* 0x0000000e11117223 */ /* 0x000fc8000000000c */
[----:B------:R-:W-:-:S04]  /*0ab0*/  FFMA R15, R2, R15, R17 ;  /* 0x0000000f020f7223 */ /* 0x000fc80000000011 */
[----:B0-----:R-:W-:-:S04]  /*0ac0*/  FFMA R3, R20, R3, R15 ;  /* 0x0000000314037223 */ /* 0x001fc8000000000f */
[----:B-1----:R-:W-:-:S04]  /*0ad0*/  FFMA R4, R4, R21, R3 ;  /* 0x0000001504047223 */ /* 0x002fc80000000003 */
[----:B--2---:R-:W-:-:S04]  /*0ae0*/  FFMA R25, R25, R22, R4 ;  /* 0x0000001619197223 */ /* 0x004fc80000000004 */
[----:B------:R-:W-:-:S04]  /*0af0*/  FFMA R23, R6, R23, R25 ;  /* 0x0000001706177223 */ /* 0x000fc80000000019 */
[----:B---3--:R-:W-:-:S04]  /*0b00*/  FFMA R23, R8, R27, R23 ;  /* 0x0000001b08177223 */ /* 0x008fc80000000017 */
[----:B----4-:R-:W-:-:S04]  /*0b10*/  FFMA R24, R24, R9, R23 ;  /* 0x0000000918187223 */ /* 0x010fc80000000017 */
[----:B-----5:R-:W-:-:S04]  /*0b20*/  FFMA R7, R7, R10, R24 ;  /* 0x0000000a07077223 */ /* 0x020fc80000000018 */
[----:B------:R-:W-:Y:S01]  /*0b30*/  FFMA R23, R0, R11, R7 ;  /* 0x0000000b00177223 */ /* 0x000fe20000000007 */
[----:B------:R-:W-:Y:S06]  /*0b40*/  BAR.SYNC.DEFER_BLOCKING 0x0 ;  /* 0x0000000000007b1d */ /* 0x000fec0000010000 */
.L_x_2:
[----:B------:R-:W-:Y:S01]  /*0b50*/  STG.E desc[UR8][R18.64], R23 ;  /* 0x0000001712007986 */ /* 0x000fe2000c101908 */
[----:B------:R-:W-:Y:S05]  /*0b60*/  EXIT ;  /* 0x000000000000794d */ /* 0x000fea0003800000 */
.L_x_3:
[----:B------:R-:W-:-:S00]  /*0b70*/  BRA `(.L_x_3) ;  /* 0xfffffffc00fc7947 */ /* 0x000fc0000383ffff */
[----:B------:R-:W-:-:S00]  /*0b80*/  NOP ;  /* 0x0000000000007918 */ /* 0x000fc00000000000 */
[----:B------:R-:W-:-:S00]  /*0b90*/  NOP ;  /* 0x0000000000007918 */ /* 0x000fc00000000000 */
[----:B------:R-:W-:-:S00]  /*0ba0*/  NOP ;  /* 0x0000000000007918 */ /* 0x000fc00000000000 */
[----:B------:R-:W-:-:S00]  /*0bb0*/  NOP ;  /* 0x0000000000007918 */ /* 0x000fc00000000000 */
[----:B------:R-:W-:-:S00]  /*0bc0*/  NOP ;  /* 0x0000000000007918 */ /* 0x000fc00000000000 */
[----:B------:R-:W-:-:S00]  /*0bd0*/  NOP ;  /* 0x0000000000007918 */ /* 0x000fc00000000000 */
[----:B------:R-:W-:-:S00]  /*0be0*/  NOP ;  /* 0x0000000000007918 */ /* 0x000fc00000000000 */
[----:B------:R-:W-:-:S00]  /*0bf0*/  NOP ;  /* 0x0000000000007918 */ /* 0x000fc00000000000 */
.L_x_4:


//--------------------- .nv.shared._Z15MatrixMulKernelPfS_S_ --------------------------
	.section	.nv.shared._Z15MatrixMulKernelPfS_S_,"aw",@nobits
	.sectionflags	@""
	.align	4
.nv.shared._Z15MatrixMulKernelPfS_S_:
	.zero		3072


//--------------------- .nv.shared.reserved.0     --------------------------
	.section	.nv.shared.reserved.0,"aw",@nobits
	.weak		__nv_reservedSMEM_offset_0_alias
	.size		__nv_reservedSMEM_offset_0_alias, 0, 64
	.other		__nv_reservedSMEM_offset_0_alias,@"STO_CUDA_RESERVED_SHARED STV_DEFAULT"
__nv_reservedSMEM_offset_0_alias:
	.zero		0
	.zero		64


//--------------------- .nv.constant0._Z15MatrixMulKernelPfS_S_ --------------------------
	.section	.nv.constant0._Z15MatrixMulKernelPfS_S_,"a",@progbits
	.sectionflags	@""
	.align	4
.nv.constant0._Z15MatrixMulKernelPfS_S_:
	.zero		920


//--------------------- SYMBOLS --------------------------

	.type		.nv.reservedSmem.offset0,@object
	.size		.nv.reservedSmem.offset0,0x4
	.type		.nv.reservedSmem.cap,@object
	.size		.nv.reservedSmem.cap,0x4
